	.headerflags	@"EF_CUDA_TEXMODE_UNIFIED EF_CUDA_64BIT_ADDRESS EF_CUDA_ACCELERATORS EF_CUDA_SM90 EF_CUDA_VIRTUAL_SM(EF_CUDA_SM90)"
	.elftype	@"ET_EXEC"


//--------------------- .nv.info                  --------------------------
	.section	.nv.info,"",@"SHT_CUDA_INFO"
	.align	4


	//----- nvinfo : EIATTR_REGCOUNT
	.align		4
        /*0000*/ 	.byte	0x04, 0x2f
        /*0002*/ 	.short	(.L_1 - .L_0)
	.align		4
.L_0:
        /*0004*/ 	.word	index@(triton_poi_fused_clone_mul_0)
        /*0008*/ 	.word	0x0000000f


	//----- nvinfo : EIATTR_MIN_STACK_SIZE
	.align		4
.L_1:
        /*000c*/ 	.byte	0x04, 0x12
        /*000e*/ 	.short	(.L_3 - .L_2)
	.align		4
.L_2:
        /*0010*/ 	.word	index@(triton_poi_fused_clone_mul_0)
        /*0014*/ 	.word	0x00000000


	//----- nvinfo : EIATTR_FRAME_SIZE
	.align		4
.L_3:
        /*0018*/ 	.byte	0x04, 0x11
        /*001a*/ 	.short	(.L_5 - .L_4)
	.align		4
.L_4:
        /*001c*/ 	.word	index@(triton_poi_fused_clone_mul_0)
        /*0020*/ 	.word	0x00000000


	//----- nvinfo : EIATTR_MIN_STACK_SIZE
	.align		4
.L_5:
        /*0024*/ 	.byte	0x04, 0x12
        /*0026*/ 	.short	(.L_7 - .L_6)
	.align		4
.L_6:
        /*0028*/ 	.word	index@(triton_poi_fused_clone_mul_0)
        /*002c*/ 	.word	0x00000000
.L_7:


//--------------------- .nv.info.triton_poi_fused_clone_mul_0 --------------------------
	.section	.nv.info.triton_poi_fused_clone_mul_0,"",@"SHT_CUDA_INFO"
	.sectionflags	@""
	.align	4


	//----- nvinfo : EIATTR_CUDA_API_VERSION
	.align		4
        /*0000*/ 	.byte	0x04, 0x37
        /*0002*/ 	.short	(.L_9 - .L_8)
.L_8:
        /*0004*/ 	.word	0x0000007c


	//----- nvinfo : EIATTR_KPARAM_INFO
	.align		4
.L_9:
        /*0008*/ 	.byte	0x04, 0x17
        /*000a*/ 	.short	(.L_11 - .L_10)
.L_10:
        /*000c*/ 	.word	0x00000000
        /*0010*/ 	.short	0x0003
        /*0012*/ 	.short	0x0014
        /*0014*/ 	.byte	0x00, 0xf0, 0x11, 0x00


	//----- nvinfo : EIATTR_KPARAM_INFO
	.align		4
.L_11:
        /*0018*/ 	.byte	0x04, 0x17
        /*001a*/ 	.short	(.L_13 - .L_12)
.L_12:
        /*001c*/ 	.word	0x00000000
        /*0020*/ 	.short	0x0002
        /*0022*/ 	.short	0x0010
        /*0024*/ 	.byte	0x00, 0xf0, 0x11, 0x00


	//----- nvinfo : EIATTR_KPARAM_INFO
	.align		4
.L_13:
        /*0028*/ 	.byte	0x04, 0x17
        /*002a*/ 	.short	(.L_15 - .L_14)
.L_14:
        /*002c*/ 	.word	0x00000000
        /*0030*/ 	.short	0x0001
        /*0032*/ 	.short	0x0008
        /*0034*/ 	.byte	0x00, 0xf4, 0x21, 0x00


	//----- nvinfo : EIATTR_KPARAM_INFO
	.align		4
.L_15:
        /*0038*/ 	.byte	0x04, 0x17
        /*003a*/ 	.short	(.L_17 - .L_16)
.L_16:
        /*003c*/ 	.word	0x00000000
        /*0040*/ 	.short	0x0000
        /*0042*/ 	.short	0x0000
        /*0044*/ 	.byte	0x00, 0xf4, 0x21, 0x00


	//----- nvinfo : EIATTR_SPARSE_MMA_MASK
	.align		4
.L_17:
        /*0048*/ 	.byte	0x03, 0x50
        /*004a*/ 	.short	0x0000


	//----- nvinfo : EIATTR_MAXREG_COUNT
	.align		4
        /*004c*/ 	.byte	0x03, 0x1b
        /*004e*/ 	.short	0x00ff


	//----- nvinfo : EIATTR_EXIT_INSTR_OFFSETS
	.align		4
        /*0050*/ 	.byte	0x04, 0x1c
        /*0052*/ 	.short	(.L_19 - .L_18)


	//   ....[0]....
.L_18:
        /*0054*/ 	.word	0x000002e0


	//   ....[1]....
        /*0058*/ 	.word	0x00000350


	//----- nvinfo : EIATTR_REQNTID
	.align		4
.L_19:
        /*005c*/ 	.byte	0x04, 0x10
        /*005e*/ 	.short	(.L_21 - .L_20)
.L_20:
        /*0060*/ 	.word	0x00000020
        /*0064*/ 	.word	0x00000001
        /*0068*/ 	.word	0x00000001


	//----- nvinfo : EIATTR_CBANK_PARAM_SIZE
	.align		4
.L_21:
        /*006c*/ 	.byte	0x03, 0x19
        /*006e*/ 	.short	0x0018


	//----- nvinfo : EIATTR_PARAM_CBANK
	.align		4
        /*0070*/ 	.byte	0x04, 0x0a
        /*0072*/ 	.short	(.L_23 - .L_22)
	.align		4
.L_22:
        /*0074*/ 	.word	index@(.nv.constant0.triton_poi_fused_clone_mul_0)
        /*0078*/ 	.short	0x0210
        /*007a*/ 	.short	0x0018


	//----- nvinfo : EIATTR_SW_WAR
	.align		4
.L_23:
        /*007c*/ 	.byte	0x04, 0x36
        /*007e*/ 	.short	(.L_25 - .L_24)
.L_24:
        /*0080*/ 	.word	0x00000008
.L_25:


//--------------------- .nv.callgraph             --------------------------
	.section	.nv.callgraph,"",@"SHT_CUDA_CALLGRAPH"
	.align	4
	.sectionentsize	8
	.align		4
        /*0000*/ 	.word	0x00000000
	.align		4
        /*0004*/ 	.word	0xffffffff
	.align		4
        /*0008*/ 	.word	0x00000000
	.align		4
        /*000c*/ 	.word	0xfffffffe
	.align		4
        /*0010*/ 	.word	0x00000000
	.align		4
        /*0014*/ 	.word	0xfffffffd
	.align		4
        /*0018*/ 	.word	0x00000000
	.align		4
        /*001c*/ 	.word	0xfffffffc


//--------------------- .text.triton_poi_fused_clone_mul_0 --------------------------
	.section	.text.triton_poi_fused_clone_mul_0,"ax",@progbits
	.sectionflags	@"SHF_BARRIERS=1"
	.align	128
        .global         triton_poi_fused_clone_mul_0
        .type           triton_poi_fused_clone_mul_0,@function
        .size           triton_poi_fused_clone_mul_0,(.L_x_1 - triton_poi_fused_clone_mul_0)
        .other          triton_poi_fused_clone_mul_0,@"STO_CUDA_ENTRY STV_DEFAULT"
triton_poi_fused_clone_mul_0:
.text.triton_poi_fused_clone_mul_0:
[----:B------:R-:W0:Y:S02]  /*0000*/  LDC R1, c[0x0][0x28] ;  /* 0x00000a00ff017b82 */ /* 0x000e240000000800 */
[----:B------:R-:W1:Y:S01]  /*0010*/  S2R R0, SR_CTAID.Y ;  /* 0x0000000000007919 */ /* 0x000e620000002600 */
[----:B------:R-:W2:Y:S01]  /*0020*/  LDC.64 R2, c[0x0][0x210] ;  /* 0x00008400ff027b82 */ /* 0x000ea20000000a00 */
[----:B------:R-:W-:Y:S01]  /*0030*/  ULDC.64 UR6, c[0x0][0x208] ;  /* 0x0000820000067ab9 */ /* 0x000fe20000000a00 */
[----:B------:R-:W3:Y:S01]  /*0040*/  S2R R12, SR_TID.X ;  /* 0x00000000000c7919 */ /* 0x000ee20000002100 */
[----:B------:R-:W4:Y:S01]  /*0050*/  S2R R6, SR_CTAID.X ;  /* 0x0000000000067919 */ /* 0x000f220000002500 */
[----:B-1----:R-:W-:Y:S02]  /*0060*/  IMAD.SHL.U32 R0, R0, 0x10, RZ ;  /* 0x0000001000007824 */ /* 0x002fe400078e00ff */
[----:B---3--:R-:W-:Y:S01]  /*0070*/  IMAD.SHL.U32 R5, R12, 0x2, RZ ;  /* 0x000000020c057824 */ /* 0x008fe200078e00ff */
[----:B------:R-:W-:Y:S01]  /*0080*/  SHF.R.U32.HI R9, RZ, 0x3, R12 ;  /* 0x00000003ff097819 */ /* 0x000fe2000001160c */
[----:B----4-:R-:W-:-:S03]  /*0090*/  IMAD.SHL.U32 R6, R6, 0x4, RZ ;  /* 0x0000000406067824 */ /* 0x010fc600078e00ff */
[----:B------:R-:W-:Y:S02]  /*00a0*/  LOP3.LUT R4, R0, 0xe, R5, 0xf8, !PT ;  /* 0x0000000e00047812 */ /* 0x000fe400078ef805 */
[----:B------:R-:W-:Y:S02]  /*00b0*/  SGXT.U32 R9, R9, 0x2 ;  /* 0x000000020909781a */ /* 0x000fe40000000000 */
[----:B------:R-:W-:-:S04]  /*00c0*/  SHF.R.S32.HI R7, RZ, 0x1f, R4 ;  /* 0x0000001fff077819 */ /* 0x000fc80000011404 */
[----:B------:R-:W-:Y:S02]  /*00d0*/  LEA.HI R8, R7, R4, RZ, 0x2 ;  /* 0x0000000407087211 */ /* 0x000fe400078f10ff */
[----:B------:R-:W-:Y:S02]  /*00e0*/  LOP3.LUT R7, R6, R9, RZ, 0xfc, !PT ;  /* 0x0000000906077212 */ /* 0x000fe400078efcff */
[C---:B------:R-:W-:Y:S01]  /*00f0*/  LOP3.LUT R11, R8.reuse, 0xfffffffc, RZ, 0xc0, !PT ;  /* 0xfffffffc080b7812 */ /* 0x040fe200078ec0ff */
[----:B------:R-:W-:Y:S01]  /*0100*/  IMAD.SHL.U32 R8, R8, 0x4, RZ ;  /* 0x0000000408087824 */ /* 0x000fe200078e00ff */
[----:B------:R-:W-:-:S03]  /*0110*/  ISETP.GE.AND P0, PT, R7, 0x4, PT ;  /* 0x000000040700780c */ /* 0x000fc60003f06270 */
[C---:B------:R-:W-:Y:S01]  /*0120*/  IMAD.IADD R10, R4.reuse, 0x1, -R11 ;  /* 0x00000001040a7824 */ /* 0x040fe200078e0a0b */
[----:B------:R-:W-:-:S03]  /*0130*/  ISETP.LT.AND P0, PT, R4, 0x10, !P0 ;  /* 0x000000100400780c */ /* 0x000fc60004701270 */
[----:B------:R-:W-:Y:S01]  /*0140*/  IMAD R10, R7, 0x4, R10 ;  /* 0x00000004070a7824 */ /* 0x000fe200078e020a */
[----:B------:R-:W-:-:S05]  /*0150*/  LOP3.LUT R7, R8, 0xfffffff0, RZ, 0xc0, !PT ;  /* 0xfffffff008077812 */ /* 0x000fca00078ec0ff */
[----:B------:R-:W-:Y:S01]  /*0160*/  IMAD.IADD R7, R10, 0x1, R7 ;  /* 0x000000010a077824 */ /* 0x000fe200078e0207 */
[----:B------:R-:W-:-:S03]  /*0170*/  CS2R R10, SRZ ;  /* 0x00000000000a7805 */ /* 0x000fc6000001ff00 */
[----:B--2---:R-:W-:-:S05]  /*0180*/  IMAD.WIDE R2, R7, 0x4, R2 ;  /* 0x0000000407027825 */ /* 0x004fca00078e0202 */
[----:B------:R-:W2:Y:S01]  /*0190*/  @P0 LDG.E.EL.64 R10, desc[UR6][R2.64] ;  /* 0x00000006020a0981 */ /* 0x000ea2000c2e1b00 */
[----:B------:R-:W1:Y:S01]  /*01a0*/  S2UR UR5, SR_CgaCtaId ;  /* 0x00000000000579c3 */ /* 0x000e620000008800 */
[----:B------:R-:W-:Y:S01]  /*01b0*/  IMAD.SHL.U32 R4, R12, 0x8, RZ ;  /* 0x000000080c047824 */ /* 0x000fe200078e00ff */
[----:B------:R-:W-:Y:S01]  /*01c0*/  UMOV UR4, 0x400 ;  /* 0x0000040000047882 */ /* 0x000fe20000000000 */
[----:B------:R-:W-:Y:S02]  /*01d0*/  SHF.R.U32.HI R7, RZ, 0x1, R12 ;  /* 0x00000001ff077819 */ /* 0x000fe4000001160c */
[----:B------:R-:W-:Y:S02]  /*01e0*/  LOP3.LUT R6, R6, 0x2, R5, 0xf8, !PT ;  /* 0x0000000206067812 */ /* 0x000fe400078ef805 */
[----:B------:R-:W-:Y:S02]  /*01f0*/  LOP3.LUT R8, R4, 0x38, RZ, 0xc0, !PT ;  /* 0x0000003804087812 */ /* 0x000fe400078ec0ff */
[----:B------:R-:W-:-:S02]  /*0200*/  LOP3.LUT R9, R9, 0x38, R4, 0xf8, !PT ;  /* 0x0000003809097812 */ /* 0x000fc400078ef804 */
[----:B------:R-:W-:Y:S02]  /*0210*/  SGXT.U32 R7, R7, 0x4 ;  /* 0x000000040707781a */ /* 0x000fe40000000000 */
[----:B------:R-:W-:Y:S02]  /*0220*/  ISETP.GE.AND P0, PT, R6, 0x4, PT ;  /* 0x000000040600780c */ /* 0x000fe40003f06270 */
[----:B------:R-:W-:Y:S02]  /*0230*/  LOP3.LUT R7, R0, R7, RZ, 0xfc, !PT ;  /* 0x0000000700077212 */ /* 0x000fe400078efcff */
[----:B------:R-:W-:Y:S02]  /*0240*/  LOP3.LUT R5, R5, 0x3c, RZ, 0xc0, !PT ;  /* 0x0000003c05057812 */ /* 0x000fe400078ec0ff */
[----:B------:R-:W-:Y:S02]  /*0250*/  ISETP.LT.AND P0, PT, R7, 0x10, !P0 ;  /* 0x000000100700780c */ /* 0x000fe40004701270 */
[----:B------:R-:W-:Y:S01]  /*0260*/  LOP3.LUT R4, R4, 0xf8, RZ, 0xc0, !PT ;  /* 0x000000f804047812 */ /* 0x000fe200078ec0ff */
[----:B-1----:R-:W-:-:S06]  /*0270*/  UPRMT UR4, UR5, 0x654, UR4 ;  /* 0x0000065405047896 */ /* 0x002fcc0008000004 */
[----:B------:R-:W-:Y:S01]  /*0280*/  VIADD R8, R8, UR4 ;  /* 0x0000000408087c36 */ /* 0x000fe20008000000 */
[----:B------:R-:W-:-:S03]  /*0290*/  IADD3 R4, R4, UR4, R5 ;  /* 0x0000000404047c10 */ /* 0x000fc6000fffe005 */
[----:B------:R-:W-:-:S05]  /*02a0*/  IMAD R8, R9, 0x4, R8 ;  /* 0x0000000409087824 */ /* 0x000fca00078e0208 */
[----:B--2---:R1:W-:Y:S04]  /*02b0*/  STS [R8], R10 ;  /* 0x0000000a08007388 */ /* 0x0043e80000000800 */
[----:B------:R1:W-:Y:S01]  /*02c0*/  STS [R8+0x14], R11 ;  /* 0x0000140b08007388 */ /* 0x0003e20000000800 */
[----:B------:R-:W-:Y:S06]  /*02d0*/  BAR.SYNC.DEFER_BLOCKING 0x0 ;  /* 0x0000000000007b1d */ /* 0x000fec0000010000 */
[----:B-1----:R-:W-:Y:S05]  /*02e0*/  @!P0 EXIT ;  /* 0x000000000000894d */ /* 0x002fea0003800000 */
[----:B------:R-:W-:Y:S01]  /*02f0*/  LDS R8, [R4] ;  /* 0x0000000004087984 */ /* 0x000fe20000000800 */
[----:B------:R-:W0:Y:S01]  /*0300*/  LDC.64 R2, c[0x0][0x218] ;  /* 0x00008600ff027b82 */ /* 0x000e220000000a00 */
[----:B------:R-:W-:Y:S02]  /*0310*/  IMAD R7, R7, 0x4, R6 ;  /* 0x0000000407077824 */ /* 0x000fe400078e0206 */
[----:B------:R-:W1:Y:S02]  /*0320*/  LDS R9, [R4+0x4] ;  /* 0x0000040004097984 */ /* 0x000e640000000800 */
[----:B0-----:R-:W-:-:S05]  /*0330*/  IMAD.WIDE R2, R7, 0x4, R2 ;  /* 0x0000000407027825 */ /* 0x001fca00078e0202 */
[----:B-1----:R-:W-:Y:S01]  /*0340*/  STG.E.64 desc[UR6][R2.64], R8 ;  /* 0x0000000802007986 */ /* 0x002fe2000c101b06 */
[----:B------:R-:W-:Y:S05]  /*0350*/  EXIT ;  /* 0x000000000000794d */ /* 0x000fea0003800000 */
.L_x_0:
[----:B------:R-:W-:-:S00]  /*0360*/  BRA `(.L_x_0) ;  /* 0xfffffffc00fc7947 */ /* 0x000fc0000383ffff */
[----:B------:R-:W-:-:S00]  /*0370*/  NOP ;  /* 0x0000000000007918 */ /* 0x000fc00000000000 */
        /* <DEDUP_REMOVED lines=8> */
.L_x_1:


//--------------------- .nv.shared.triton_poi_fused_clone_mul_0 --------------------------
	.section	.nv.shared.triton_poi_fused_clone_mul_0,"aw",@nobits
	.sectionflags	@""
	.align	16
	.zero		1024


//--------------------- .nv.constant0.triton_poi_fused_clone_mul_0 --------------------------
	.section	.nv.constant0.triton_poi_fused_clone_mul_0,"a",@progbits
	.sectionflags	@""
	.align	4
.nv.constant0.triton_poi_fused_clone_mul_0:
	.zero		552
